//
// Generated by NVIDIA NVVM Compiler
//
// Compiler Build ID: CL-36424714
// Cuda compilation tools, release 13.0, V13.0.88
// Based on NVVM 20.0.0
//

.version 9.0
.target sm_100
.address_size 64

	// .globl	_Z15MatVecMulKernelPfS_S_i

.visible .entry _Z15MatVecMulKernelPfS_S_i(
	.param .u64 .ptr .align 1 _Z15MatVecMulKernelPfS_S_i_param_0,
	.param .u64 .ptr .align 1 _Z15MatVecMulKernelPfS_S_i_param_1,
	.param .u64 .ptr .align 1 _Z15MatVecMulKernelPfS_S_i_param_2,
	.param .u32 _Z15MatVecMulKernelPfS_S_i_param_3
)
{
	.reg .pred 	%p<10>;
	.reg .b32 	%r<31>;
	.reg .b32 	%f<111>;
	.reg .b64 	%rd<47>;

	ld.param.u64 	%rd15, [_Z15MatVecMulKernelPfS_S_i_param_0];
	ld.param.u64 	%rd16, [_Z15MatVecMulKernelPfS_S_i_param_1];
	ld.param.u64 	%rd17, [_Z15MatVecMulKernelPfS_S_i_param_2];
	ld.param.u32 	%r18, [_Z15MatVecMulKernelPfS_S_i_param_3];
	cvta.to.global.u64 	%rd1, %rd17;
	cvta.to.global.u64 	%rd2, %rd16;
	mov.u32 	%r19, %ctaid.y;
	mov.u32 	%r20, %ntid.y;
	mov.u32 	%r21, %tid.y;
	mad.lo.s32 	%r1, %r19, %r20, %r21;
	setp.ge.s32 	%p1, %r1, %r18;
	@%p1 bra 	$L__BB0_14;
	mul.lo.s32 	%r2, %r18, %r1;
	and.b32  	%r3, %r18, 15;
	setp.lt.u32 	%p2, %r18, 16;
	mov.f32 	%f110, 0f00000000;
	mov.b32 	%r28, 0;
	@%p2 bra 	$L__BB0_4;
	and.b32  	%r28, %r18, 2147483632;
	neg.s32 	%r26, %r28;
	mul.wide.u32 	%rd18, %r2, 4;
	add.s64 	%rd19, %rd18, %rd2;
	add.s64 	%rd44, %rd19, 32;
	add.s64 	%rd43, %rd1, 32;
	mov.f32 	%f110, 0f00000000;
$L__BB0_3:
	.pragma "nounroll";
	ld.global.f32 	%f17, [%rd44+-32];
	ld.global.f32 	%f18, [%rd43+-32];
	fma.rn.f32 	%f19, %f17, %f18, %f110;
	ld.global.f32 	%f20, [%rd44+-28];
	ld.global.f32 	%f21, [%rd43+-28];
	fma.rn.f32 	%f22, %f20, %f21, %f19;
	ld.global.f32 	%f23, [%rd44+-24];
	ld.global.f32 	%f24, [%rd43+-24];
	fma.rn.f32 	%f25, %f23, %f24, %f22;
	ld.global.f32 	%f26, [%rd44+-20];
	ld.global.f32 	%f27, [%rd43+-20];
	fma.rn.f32 	%f28, %f26, %f27, %f25;
	ld.global.f32 	%f29, [%rd44+-16];
	ld.global.f32 	%f30, [%rd43+-16];
	fma.rn.f32 	%f31, %f29, %f30, %f28;
	ld.global.f32 	%f32, [%rd44+-12];
	ld.global.f32 	%f33, [%rd43+-12];
	fma.rn.f32 	%f34, %f32, %f33, %f31;
	ld.global.f32 	%f35, [%rd44+-8];
	ld.global.f32 	%f36, [%rd43+-8];
	fma.rn.f32 	%f37, %f35, %f36, %f34;
	ld.global.f32 	%f38, [%rd44+-4];
	ld.global.f32 	%f39, [%rd43+-4];
	fma.rn.f32 	%f40, %f38, %f39, %f37;
	ld.global.f32 	%f41, [%rd44];
	ld.global.f32 	%f42, [%rd43];
	fma.rn.f32 	%f43, %f41, %f42, %f40;
	ld.global.f32 	%f44, [%rd44+4];
	ld.global.f32 	%f45, [%rd43+4];
	fma.rn.f32 	%f46, %f44, %f45, %f43;
	ld.global.f32 	%f47, [%rd44+8];
	ld.global.f32 	%f48, [%rd43+8];
	fma.rn.f32 	%f49, %f47, %f48, %f46;
	ld.global.f32 	%f50, [%rd44+12];
	ld.global.f32 	%f51, [%rd43+12];
	fma.rn.f32 	%f52, %f50, %f51, %f49;
	ld.global.f32 	%f53, [%rd44+16];
	ld.global.f32 	%f54, [%rd43+16];
	fma.rn.f32 	%f55, %f53, %f54, %f52;
	ld.global.f32 	%f56, [%rd44+20];
	ld.global.f32 	%f57, [%rd43+20];
	fma.rn.f32 	%f58, %f56, %f57, %f55;
	ld.global.f32 	%f59, [%rd44+24];
	ld.global.f32 	%f60, [%rd43+24];
	fma.rn.f32 	%f61, %f59, %f60, %f58;
	ld.global.f32 	%f62, [%rd44+28];
	ld.global.f32 	%f63, [%rd43+28];
	fma.rn.f32 	%f110, %f62, %f63, %f61;
	add.s32 	%r26, %r26, 16;
	add.s64 	%rd44, %rd44, 64;
	add.s64 	%rd43, %rd43, 64;
	setp.ne.s32 	%p3, %r26, 0;
	@%p3 bra 	$L__BB0_3;
$L__BB0_4:
	setp.eq.s32 	%p4, %r3, 0;
	@%p4 bra 	$L__BB0_13;
	and.b32  	%r9, %r18, 7;
	setp.lt.u32 	%p5, %r3, 8;
	@%p5 bra 	$L__BB0_7;
	add.s32 	%r23, %r28, %r2;
	mul.wide.u32 	%rd20, %r23, 4;
	add.s64 	%rd21, %rd2, %rd20;
	ld.global.f32 	%f65, [%rd21];
	cvt.u64.u32 	%rd22, %r28;
	mul.wide.u32 	%rd23, %r28, 4;
	add.s64 	%rd24, %rd1, %rd23;
	ld.global.f32 	%f66, [%rd24];
	fma.rn.f32 	%f67, %f65, %f66, %f110;
	cvt.u64.u32 	%rd25, %r2;
	add.s64 	%rd26, %rd22, %rd25;
	shl.b64 	%rd27, %rd26, 2;
	add.s64 	%rd28, %rd2, %rd27;
	ld.global.f32 	%f68, [%rd28+4];
	ld.global.f32 	%f69, [%rd24+4];
	fma.rn.f32 	%f70, %f68, %f69, %f67;
	ld.global.f32 	%f71, [%rd28+8];
	ld.global.f32 	%f72, [%rd24+8];
	fma.rn.f32 	%f73, %f71, %f72, %f70;
	ld.global.f32 	%f74, [%rd28+12];
	ld.global.f32 	%f75, [%rd24+12];
	fma.rn.f32 	%f76, %f74, %f75, %f73;
	ld.global.f32 	%f77, [%rd28+16];
	ld.global.f32 	%f78, [%rd24+16];
	fma.rn.f32 	%f79, %f77, %f78, %f76;
	ld.global.f32 	%f80, [%rd28+20];
	ld.global.f32 	%f81, [%rd24+20];
	fma.rn.f32 	%f82, %f80, %f81, %f79;
	ld.global.f32 	%f83, [%rd28+24];
	ld.global.f32 	%f84, [%rd24+24];
	fma.rn.f32 	%f85, %f83, %f84, %f82;
	ld.global.f32 	%f86, [%rd28+28];
	ld.global.f32 	%f87, [%rd24+28];
	fma.rn.f32 	%f110, %f86, %f87, %f85;
	add.s32 	%r28, %r28, 8;
$L__BB0_7:
	setp.eq.s32 	%p6, %r9, 0;
	@%p6 bra 	$L__BB0_13;
	and.b32  	%r12, %r18, 3;
	setp.lt.u32 	%p7, %r9, 4;
	@%p7 bra 	$L__BB0_10;
	add.s32 	%r24, %r28, %r2;
	mul.wide.u32 	%rd29, %r24, 4;
	add.s64 	%rd30, %rd2, %rd29;
	ld.global.f32 	%f89, [%rd30];
	cvt.u64.u32 	%rd31, %r28;
	mul.wide.u32 	%rd32, %r28, 4;
	add.s64 	%rd33, %rd1, %rd32;
	ld.global.f32 	%f90, [%rd33];
	fma.rn.f32 	%f91, %f89, %f90, %f110;
	cvt.u64.u32 	%rd34, %r2;
	add.s64 	%rd35, %rd31, %rd34;
	shl.b64 	%rd36, %rd35, 2;
	add.s64 	%rd37, %rd2, %rd36;
	ld.global.f32 	%f92, [%rd37+4];
	ld.global.f32 	%f93, [%rd33+4];
	fma.rn.f32 	%f94, %f92, %f93, %f91;
	ld.global.f32 	%f95, [%rd37+8];
	ld.global.f32 	%f96, [%rd33+8];
	fma.rn.f32 	%f97, %f95, %f96, %f94;
	ld.global.f32 	%f98, [%rd37+12];
	ld.global.f32 	%f99, [%rd33+12];
	fma.rn.f32 	%f110, %f98, %f99, %f97;
	add.s32 	%r28, %r28, 4;
$L__BB0_10:
	setp.eq.s32 	%p8, %r12, 0;
	@%p8 bra 	$L__BB0_13;
	mul.wide.u32 	%rd38, %r28, 4;
	add.s64 	%rd46, %rd1, %rd38;
	add.s32 	%r25, %r28, %r2;
	mul.wide.u32 	%rd39, %r25, 4;
	add.s64 	%rd45, %rd2, %rd39;
	neg.s32 	%r30, %r12;
$L__BB0_12:
	.pragma "nounroll";
	ld.global.f32 	%f100, [%rd45];
	ld.global.f32 	%f101, [%rd46];
	fma.rn.f32 	%f110, %f100, %f101, %f110;
	add.s64 	%rd46, %rd46, 4;
	add.s64 	%rd45, %rd45, 4;
	add.s32 	%r30, %r30, 1;
	setp.ne.s32 	%p9, %r30, 0;
	@%p9 bra 	$L__BB0_12;
$L__BB0_13:
	cvta.to.global.u64 	%rd40, %rd15;
	mul.wide.u32 	%rd41, %r1, 4;
	add.s64 	%rd42, %rd40, %rd41;
	st.global.f32 	[%rd42], %f110;
$L__BB0_14:
	ret;

}


// ===== COMPILED SASS (sm_100) =====

	.target	sm_100

	.elftype	@"ET_EXEC"


//--------------------- .note.nv.tkinfo           --------------------------
	.section	.note.nv.tkinfo,"",@"SHT_NOTE"
	.sectionflags	@"SHF_NOTE_NV_TKINFO"
	.tkinfo
        /*0018*/ 	.word	0x00000002
        /*0030*/ 	.string	""
        /*0030*/ 	.string	"ptxas"
        /*0030*/ 	.string	"Cuda compilation tools, release 13.0, V13.0.88"
        /*0030*/ 	.string	"Build cuda_13.0.r13.0/compiler.36424714_0"
        /*0030*/ 	.string	"-arch sm_100 -m 64 "



//--------------------- .note.nv.cuinfo           --------------------------
	.section	.note.nv.cuinfo,"",@"SHT_NOTE"
	.sectionflags	@"SHF_NOTE_NV_CUINFO"
        /*0018*/ 	.short	0x0002
        /*001a*/ 	.short	0x0064
        /*001c*/ 	.short	0x0082
	.zero		2


//--------------------- .nv.info                  --------------------------
	.section	.nv.info,"",@"SHT_CUDA_INFO"
	.align	4


	//----- nvinfo : EIATTR_REGCOUNT
	.align		4
        /*0000*/ 	.byte	0x04, 0x2f
        /*0002*/ 	.short	(.L_1 - .L_0)
	.align		4
.L_0:
        /*0004*/ 	.word	index@(_Z15MatVecMulKernelPfS_S_i)
        /*0008*/ 	.word	0x0000001e


	//----- nvinfo : EIATTR_FRAME_SIZE
	.align		4
.L_1:
        /*000c*/ 	.byte	0x04, 0x11
        /*000e*/ 	.short	(.L_3 - .L_2)
	.align		4
.L_2:
        /*0010*/ 	.word	index@(_Z15MatVecMulKernelPfS_S_i)
        /*0014*/ 	.word	0x00000000


	//----- nvinfo : EIATTR_MIN_STACK_SIZE
	.align		4
.L_3:
        /*0018*/ 	.byte	0x04, 0x12
        /*001a*/ 	.short	(.L_5 - .L_4)
	.align		4
.L_4:
        /*001c*/ 	.word	index@(_Z15MatVecMulKernelPfS_S_i)
        /*0020*/ 	.word	0x00000000
.L_5:


//--------------------- .nv.compat                --------------------------
	.section	.nv.compat,"",@"SHT_CUDA_COMPAT_INFO"
	.align	4
        /*0000*/ 	.byte	0x02, 0x09, 0x00, 0x00, 0x02, 0x02, 0x01, 0x00, 0x02, 0x05, 0x05, 0x00, 0x03, 0x07, 0x01, 0x01
        /*0010*/ 	.byte	0x02, 0x03, 0x00, 0x00, 0x02, 0x06, 0x01, 0x00, 0x04, 0x0b, 0x08, 0x00, 0x09, 0x00, 0x00, 0x00
        /*0020*/ 	.byte	0x00, 0x00, 0x00, 0x00


//--------------------- .nv.info._Z15MatVecMulKernelPfS_S_i --------------------------
	.section	.nv.info._Z15MatVecMulKernelPfS_S_i,"",@"SHT_CUDA_INFO"
	.sectionflags	@""
	.align	4


	//----- nvinfo : EIATTR_CUDA_API_VERSION
	.align		4
        /*0000*/ 	.byte	0x04, 0x37
        /*0002*/ 	.short	(.L_7 - .L_6)
.L_6:
        /*0004*/ 	.word	0x00000082


	//----- nvinfo : EIATTR_KPARAM_INFO
	.align		4
.L_7:
        /*0008*/ 	.byte	0x04, 0x17
        /*000a*/ 	.short	(.L_9 - .L_8)
.L_8:
        /*000c*/ 	.word	0x00000000
        /*0010*/ 	.short	0x0003
        /*0012*/ 	.short	0x0018
        /*0014*/ 	.byte	0x00, 0xf0, 0x11, 0x00


	//----- nvinfo : EIATTR_KPARAM_INFO
	.align		4
.L_9:
        /*0018*/ 	.byte	0x04, 0x17
        /*001a*/ 	.short	(.L_11 - .L_10)
.L_10:
        /*001c*/ 	.word	0x00000000
        /*0020*/ 	.short	0x0002
        /*0022*/ 	.short	0x0010
        /*0024*/ 	.byte	0x00, 0xf5, 0x21, 0x00


	//----- nvinfo : EIATTR_KPARAM_INFO
	.align		4
.L_11:
        /*0028*/ 	.byte	0x04, 0x17
        /*002a*/ 	.short	(.L_13 - .L_12)
.L_12:
        /*002c*/ 	.word	0x00000000
        /*0030*/ 	.short	0x0001
        /*0032*/ 	.short	0x0008
        /*0034*/ 	.byte	0x00, 0xf5, 0x21, 0x00


	//----- nvinfo : EIATTR_KPARAM_INFO
	.align		4
.L_13:
        /*0038*/ 	.byte	0x04, 0x17
        /*003a*/ 	.short	(.L_15 - .L_14)
.L_14:
        /*003c*/ 	.word	0x00000000
        /*0040*/ 	.short	0x0000
        /*0042*/ 	.short	0x0000
        /*0044*/ 	.byte	0x00, 0xf5, 0x21, 0x00


	//----- nvinfo : EIATTR_SPARSE_MMA_MASK
	.align		4
.L_15:
        /*0048*/ 	.byte	0x03, 0x50
        /*004a*/ 	.short	0x0000


	//----- nvinfo : EIATTR_MAXREG_COUNT
	.align		4
        /*004c*/ 	.byte	0x03, 0x1b
        /*004e*/ 	.short	0x00ff


	//----- nvinfo : EIATTR_MERCURY_ISA_VERSION
	.align		4
        /*0050*/ 	.byte	0x03, 0x5f
        /*0052*/ 	.short	0x0101


	//----- nvinfo : EIATTR_VRC_CTA_INIT_COUNT
	.align		4
        /*0054*/ 	.byte	0x02, 0x4a
	.zero		1
	.zero		1


	//----- nvinfo : EIATTR_EXIT_INSTR_OFFSETS
	.align		4
        /*0058*/ 	.byte	0x04, 0x1c
        /*005a*/ 	.short	(.L_17 - .L_16)


	//   ....[0]....
.L_16:
        /*005c*/ 	.word	0x00000070


	//   ....[1]....
        /*0060*/ 	.word	0x00000b30


	//----- nvinfo : EIATTR_CBANK_PARAM_SIZE
	.align		4
.L_17:
        /*0064*/ 	.byte	0x03, 0x19
        /*0066*/ 	.short	0x001c


	//----- nvinfo : EIATTR_PARAM_CBANK
	.align		4
        /*0068*/ 	.byte	0x04, 0x0a
        /*006a*/ 	.short	(.L_19 - .L_18)
	.align		4
.L_18:
        /*006c*/ 	.word	index@(.nv.constant0._Z15MatVecMulKernelPfS_S_i)
        /*0070*/ 	.short	0x0380
        /*0072*/ 	.short	0x001c


	//----- nvinfo : EIATTR_SW_WAR
	.align		4
.L_19:
        /*0074*/ 	.byte	0x04, 0x36
        /*0076*/ 	.short	(.L_21 - .L_20)
.L_20:
        /*0078*/ 	.word	0x00000008
.L_21:


//--------------------- .nv.callgraph             --------------------------
	.section	.nv.callgraph,"",@"SHT_CUDA_CALLGRAPH"
	.align	4
	.sectionentsize	8
	.align		4
        /*0000*/ 	.word	0x00000000
	.align		4
        /*0004*/ 	.word	0xffffffff
	.align		4
        /*0008*/ 	.word	0x00000000
	.align		4
        /*000c*/ 	.word	0xfffffffe
	.align		4
        /*0010*/ 	.word	0x00000000
	.align		4
        /*0014*/ 	.word	0xfffffffd
	.align		4
        /*0018*/ 	.word	0x00000000
	.align		4
        /*001c*/ 	.word	0xfffffffc


//--------------------- .text._Z15MatVecMulKernelPfS_S_i --------------------------
	.section	.text._Z15MatVecMulKernelPfS_S_i,"ax",@progbits
	.align	128
        .global         _Z15MatVecMulKernelPfS_S_i
        .type           _Z15MatVecMulKernelPfS_S_i,@function
        .size           _Z15MatVecMulKernelPfS_S_i,(.L_x_7 - _Z15MatVecMulKernelPfS_S_i)
        .other          _Z15MatVecMulKernelPfS_S_i,@"STO_CUDA_ENTRY STV_DEFAULT"
_Z15MatVecMulKernelPfS_S_i:
.text._Z15MatVecMulKernelPfS_S_i:
[----:B------:R-:W-:Y:S01]  /*0000*/  LDC R1, c[0x0][0x37c] ;  /* 0x0000df00ff017b82 */ /* 0x000fe20000000800 */
[----:B------:R-:W0:Y:S07]  /*0010*/  S2R R3, SR_TID.Y ;  /* 0x0000000000037919 */ /* 0x000e2e0000002200 */
[----:B------:R-:W0:Y:S01]  /*0020*/  S2UR UR4, SR_CTAID.Y ;  /* 0x00000000000479c3 */ /* 0x000e220000002600 */
[----:B------:R-:W1:Y:S07]  /*0030*/  LDCU UR9, c[0x0][0x398] ;  /* 0x00007300ff0977ac */ /* 0x000e6e0008000800 */
[----:B------:R-:W0:Y:S02]  /*0040*/  LDC R0, c[0x0][0x364] ;  /* 0x0000d900ff007b82 */ /* 0x000e240000000800 */
[----:B0-----:R-:W-:-:S05]  /*0050*/  IMAD R0, R0, UR4, R3 ;  /* 0x0000000400007c24 */ /* 0x001fca000f8e0203 */
[----:B-1----:R-:W-:-:S13]  /*0060*/  ISETP.GE.AND P0, PT, R0, UR9, PT ;  /* 0x0000000900007c0c */ /* 0x002fda000bf06270 */
[----:B------:R-:W-:Y:S05]  /*0070*/  @P0 EXIT ;  /* 0x000000000000094d */ /* 0x000fea0003800000 */
[----:B------:R-:W-:Y:S01]  /*0080*/  UISETP.GE.U32.AND UP0, UPT, UR9, 0x10, UPT ;  /* 0x000000100900788c */ /* 0x000fe2000bf06070 */
[----:B------:R-:W-:Y:S02]  /*0090*/  HFMA2 R14, -RZ, RZ, 0, 0 ;  /* 0x00000000ff0e7431 */ /* 0x000fe400000001ff */
[----:B------:R-:W-:Y:S01]  /*00a0*/  IMAD R6, R0, UR9, RZ ;  /* 0x0000000900067c24 */ /* 0x000fe2000f8e02ff */
[----:B------:R-:W-:Y:S01]  /*00b0*/  MOV R7, RZ ;  /* 0x000000ff00077202 */ /* 0x000fe20000000f00 */
[----:B------:R-:W-:Y:S01]  /*00c0*/  ULOP3.LUT UR6, UR9, 0xf, URZ, 0xc0, !UPT ;  /* 0x0000000f09067892 */ /* 0x000fe2000f8ec0ff */
[----:B------:R-:W0:Y:S03]  /*00d0*/  LDCU.64 UR10, c[0x0][0x358] ;  /* 0x00006b00ff0a77ac */ /* 0x000e260008000a00 */
[----:B------:R-:W-:Y:S08]  /*00e0*/  BRA.U !UP0, `(.L_x_0) ;  /* 0x0000000508107547 */ /* 0x000ff0000b800000 */
[----:B------:R-:W1:Y:S01]  /*00f0*/  LDC.64 R2, c[0x0][0x388] ;  /* 0x0000e200ff027b82 */ /* 0x000e620000000a00 */
[----:B------:R-:W2:Y:S01]  /*0100*/  LDCU.64 UR4, c[0x0][0x390] ;  /* 0x00007200ff0477ac */ /* 0x000ea20008000a00 */
[----:B------:R-:W-:Y:S01]  /*0110*/  MOV R14, RZ ;  /* 0x000000ff000e7202 */ /* 0x000fe20000000f00 */
[----:B------:R-:W-:-:S04]  /*0120*/  ULOP3.LUT UR7, UR9, 0x7ffffff0, URZ, 0xc0, !UPT ;  /* 0x7ffffff009077892 */ /* 0x000fc8000f8ec0ff */
[----:B------:R-:W-:Y:S02]  /*0130*/  UIADD3 UR8, UPT, UPT, -UR7, URZ, URZ ;  /* 0x000000ff07087290 */ /* 0x000fe4000fffe1ff */
[----:B------:R-:W-:Y:S01]  /*0140*/  MOV R7, UR7 ;  /* 0x0000000700077c02 */ /* 0x000fe20008000f00 */
[----:B--2---:R-:W-:-:S04]  /*0150*/  UIADD3 UR4, UP0, UPT, UR4, 0x20, URZ ;  /* 0x0000002004047890 */ /* 0x004fc8000ff1e0ff */
[----:B------:R-:W-:Y:S01]  /*0160*/  UIADD3.X UR5, UPT, UPT, URZ, UR5, URZ, UP0, !UPT ;  /* 0x00000005ff057290 */ /* 0x000fe200087fe4ff */
[----:B-1----:R-:W-:Y:S01]  /*0170*/  IMAD.WIDE.U32 R2, R6, 0x4, R2 ;  /* 0x0000000406027825 */ /* 0x002fe200078e0002 */
[----:B------:R-:W-:Y:S02]  /*0180*/  MOV R4, UR4 ;  /* 0x0000000400047c02 */ /* 0x000fe40008000f00 */
[----:B------:R-:W-:Y:S02]  /*0190*/  IADD3 R2, P0, PT, R2, 0x20, RZ ;  /* 0x0000002002027810 */ /* 0x000fe40007f1e0ff */
[----:B------:R-:W-:Y:S02]  /*01a0*/  MOV R5, UR5 ;  /* 0x0000000500057c02 */ /* 0x000fe40008000f00 */
[----:B------:R-:W-:-:S09]  /*01b0*/  IADD3.X R3, PT, PT, RZ, R3, RZ, P0, !PT ;  /* 0x00000003ff037210 */ /* 0x000fd200007fe4ff */
.L_x_1:
[----:B0-----:R-:W2:Y:S04]  /*01c0*/  LDG.E R15, desc[UR10][R2.64+-0x20] ;  /* 0xffffe00a020f7981 */ /* 0x001ea8000c1e1900 */
[----:B------:R-:W2:Y:S04]  /*01d0*/  LDG.E R16, desc[UR10][R4.64+-0x20] ;  /* 0xffffe00a04107981 */ /* 0x000ea8000c1e1900 */
[----:B------:R-:W3:Y:S04]  /*01e0*/  LDG.E R24, desc[UR10][R2.64+-0x1c] ;  /* 0xffffe40a02187981 */ /* 0x000ee8000c1e1900 */
[----:B------:R-:W3:Y:S04]  /*01f0*/  LDG.E R25, desc[UR10][R4.64+-0x1c] ;  /* 0xffffe40a04197981 */ /* 0x000ee8000c1e1900 */
[----:B------:R-:W4:Y:S04]  /*0200*/  LDG.E R19, desc[UR10][R2.64+-0x18] ;  /* 0xffffe80a02137981 */ /* 0x000f28000c1e1900 */
[----:B------:R-:W4:Y:S04]  /*0210*/  LDG.E R18, desc[UR10][R4.64+-0x18] ;  /* 0xffffe80a04127981 */ /* 0x000f28000c1e1900 */
[----:B------:R-:W5:Y:S04]  /*0220*/  LDG.E R20, desc[UR10][R2.64+-0x14] ;  /* 0xffffec0a02147981 */ /* 0x000f68000c1e1900 */
        /* <DEDUP_REMOVED lines=9> */
[----:B------:R-:W5:Y:S01]  /*02c0*/  LDG.E R17, desc[UR10][R4.64] ;  /* 0x0000000a04117981 */ /* 0x000f62000c1e1900 */
[----:B--2---:R-:W-:-:S03]  /*02d0*/  FFMA R15, R15, R16, R14 ;  /* 0x000000100f0f7223 */ /* 0x004fc6000000000e */
[----:B------:R-:W2:Y:S04]  /*02e0*/  LDG.E R16, desc[UR10][R2.64] ;  /* 0x0000000a02107981 */ /* 0x000ea8000c1e1900 */
[----:B------:R-:W2:Y:S01]  /*02f0*/  LDG.E R14, desc[UR10][R2.64+0x4] ;  /* 0x0000040a020e7981 */ /* 0x000ea2000c1e1900 */
[----:B---3--:R-:W-:-:S03]  /*0300*/  FFMA R24, R24, R25, R15 ;  /* 0x0000001918187223 */ /* 0x008fc6000000000f */
[----:B------:R-:W3:Y:S01]  /*0310*/  LDG.E R15, desc[UR10][R4.64+0x4] ;  /* 0x0000040a040f7981 */ /* 0x000ee2000c1e1900 */
[----:B----4-:R-:W-:-:S03]  /*0320*/  FFMA R25, R19, R18, R24 ;  /* 0x0000001213197223 */ /* 0x010fc60000000018 */
[----:B------:R-:W4:Y:S04]  /*0330*/  LDG.E R18, desc[UR10][R2.64+0x8] ;  /* 0x0000080a02127981 */ /* 0x000f28000c1e1900 */
[----:B------:R-:W4:Y:S01]  /*0340*/  LDG.E R19, desc[UR10][R4.64+0x8] ;  /* 0x0000080a04137981 */ /* 0x000f22000c1e1900 */
[----:B-----5:R-:W-:-:S03]  /*0350*/  FFMA R25, R20, R21, R25 ;  /* 0x0000001514197223 */ /* 0x020fc60000000019 */
[----:B------:R-:W5:Y:S04]  /*0360*/  LDG.E R20, desc[UR10][R2.64+0xc] ;  /* 0x00000c0a02147981 */ /* 0x000f68000c1e1900 */
[----:B------:R-:W5:Y:S01]  /*0370*/  LDG.E R21, desc[UR10][R4.64+0xc] ;  /* 0x00000c0a04157981 */ /* 0x000f62000c1e1900 */
[----:B------:R-:W-:-:S03]  /*0380*/  FFMA R25, R22, R23, R25 ;  /* 0x0000001716197223 */ /* 0x000fc60000000019 */
[----:B------:R-:W5:Y:S04]  /*0390*/  LDG.E R22, desc[UR10][R2.64+0x10] ;  /* 0x0000100a02167981 */ /* 0x000f68000c1e1900 */
[----:B------:R-:W5:Y:S01]  /*03a0*/  LDG.E R23, desc[UR10][R4.64+0x10] ;  /* 0x0000100a04177981 */ /* 0x000f62000c1e1900 */
[----:B------:R-:W-:-:S03]  /*03b0*/  FFMA R26, R12, R13, R25 ;  /* 0x0000000d0c1a7223 */ /* 0x000fc60000000019 */
[----:B------:R-:W5:Y:S04]  /*03c0*/  LDG.E R24, desc[UR10][R2.64+0x14] ;  /* 0x0000140a02187981 */ /* 0x000f68000c1e1900 */
[----:B------:R-:W5:Y:S04]  /*03d0*/  LDG.E R25, desc[UR10][R4.64+0x14] ;  /* 0x0000140a04197981 */ /* 0x000f68000c1e1900 */
[----:B------:R-:W5:Y:S01]  /*03e0*/  LDG.E R13, desc[UR10][R2.64+0x18] ;  /* 0x0000180a020d7981 */ /* 0x000f62000c1e1900 */
[----:B------:R-:W-:-:S03]  /*03f0*/  FFMA R27, R11, R8, R26 ;  /* 0x000000080b1b7223 */ /* 0x000fc6000000001a */
[----:B------:R-:W5:Y:S04]  /*0400*/  LDG.E R12, desc[UR10][R4.64+0x18] ;  /* 0x0000180a040c7981 */ /* 0x000f68000c1e1900 */
[----:B------:R0:W5:Y:S04]  /*0410*/  LDG.E R8, desc[UR10][R2.64+0x1c] ;  /* 0x00001c0a02087981 */ /* 0x000168000c1e1900 */
[----:B------:R1:W5:Y:S01]  /*0420*/  LDG.E R11, desc[UR10][R4.64+0x1c] ;  /* 0x00001c0a040b7981 */ /* 0x000362000c1e1900 */
[----:B------:R-:W-:Y:S01]  /*0430*/  FFMA R9, R10, R9, R27 ;  /* 0x000000090a097223 */ /* 0x000fe2000000001b */
[----:B------:R-:W-:-:S04]  /*0440*/  UIADD3 UR8, UPT, UPT, UR8, 0x10, URZ ;  /* 0x0000001008087890 */ /* 0x000fc8000fffe0ff */
[----:B------:R-:W-:Y:S01]  /*0450*/  UISETP.NE.AND UP0, UPT, UR8, URZ, UPT ;  /* 0x000000ff0800728c */ /* 0x000fe2000bf05270 */
[----:B0-----:R-:W-:Y:S02]  /*0460*/  IADD3 R2, P0, PT, R2, 0x40, RZ ;  /* 0x0000004002027810 */ /* 0x001fe40007f1e0ff */
[----:B-1----:R-:W-:Y:S02]  /*0470*/  IADD3 R4, P1, PT, R4, 0x40, RZ ;  /* 0x0000004004047810 */ /* 0x002fe40007f3e0ff */
[----:B------:R-:W-:Y:S02]  /*0480*/  IADD3.X R3, PT, PT, RZ, R3, RZ, P0, !PT ;  /* 0x00000003ff037210 */ /* 0x000fe400007fe4ff */
[----:B------:R-:W-:Y:S01]  /*0490*/  IADD3.X R5, PT, PT, RZ, R5, RZ, P1, !PT ;  /* 0x00000005ff057210 */ /* 0x000fe20000ffe4ff */
[----:B--2---:R-:W-:-:S04]  /*04a0*/  FFMA R9, R16, R17, R9 ;  /* 0x0000001110097223 */ /* 0x004fc80000000009 */
[----:B---3--:R-:W-:-:S04]  /*04b0*/  FFMA R9, R14, R15, R9 ;  /* 0x0000000f0e097223 */ /* 0x008fc80000000009 */
[----:B----4-:R-:W-:-:S04]  /*04c0*/  FFMA R9, R18, R19, R9 ;  /* 0x0000001312097223 */ /* 0x010fc80000000009 */
[----:B-----5:R-:W-:-:S04]  /*04d0*/  FFMA R9, R20, R21, R9 ;  /* 0x0000001514097223 */ /* 0x020fc80000000009 */
[----:B------:R-:W-:-:S04]  /*04e0*/  FFMA R9, R22, R23, R9 ;  /* 0x0000001716097223 */ /* 0x000fc80000000009 */
[----:B------:R-:W-:-:S04]  /*04f0*/  FFMA R24, R24, R25, R9 ;  /* 0x0000001918187223 */ /* 0x000fc80000000009 */
[----:B------:R-:W-:-:S04]  /*0500*/  FFMA R13, R13, R12, R24 ;  /* 0x0000000c0d0d7223 */ /* 0x000fc80000000018 */
[----:B------:R-:W-:Y:S01]  /*0510*/  FFMA R14, R8, R11, R13 ;  /* 0x0000000b080e7223 */ /* 0x000fe2000000000d */
[----:B------:R-:W-:Y:S06]  /*0520*/  BRA.U UP0, `(.L_x_1) ;  /* 0xfffffffd00247547 */ /* 0x000fec000b83ffff */
.L_x_0:
[----:B------:R-:W-:-:S09]  /*0530*/  UISETP.NE.AND UP0, UPT, UR6, URZ, UPT ;  /* 0x000000ff0600728c */ /* 0x000fd2000bf05270 */
[----:B------:R-:W-:Y:S05]  /*0540*/  BRA.U !UP0, `(.L_x_2) ;  /* 0x00000005086c7547 */ /* 0x000fea000b800000 */
[----:B------:R-:W-:Y:S02]  /*0550*/  UISETP.GE.U32.AND UP0, UPT, UR6, 0x8, UPT ;  /* 0x000000080600788c */ /* 0x000fe4000bf06070 */
[----:B------:R-:W-:-:S04]  /*0560*/  ULOP3.LUT UR5, UR9, 0x7, URZ, 0xc0, !UPT ;  /* 0x0000000709057892 */ /* 0x000fc8000f8ec0ff */
[----:B------:R-:W-:-:S03]  /*0570*/  UISETP.NE.AND UP1, UPT, UR5, URZ, UPT ;  /* 0x000000ff0500728c */ /* 0x000fc6000bf25270 */
[----:B------:R-:W-:Y:S08]  /*0580*/  BRA.U !UP0, `(.L_x_3) ;  /* 0x00000001088c7547 */ /* 0x000ff0000b800000 */
[----:B------:R-:W1:Y:S01]  /*0590*/  LDC.64 R8, c[0x0][0x388] ;  /* 0x0000e200ff087b82 */ /* 0x000e620000000a00 */
[----:B------:R-:W2:Y:S01]  /*05a0*/  LDCU.64 UR6, c[0x0][0x388] ;  /* 0x00007100ff0677ac */ /* 0x000ea20008000a00 */
[CC--:B------:R-:W-:Y:S02]  /*05b0*/  IADD3 R3, PT, PT, R6.reuse, R7.reuse, RZ ;  /* 0x0000000706037210 */ /* 0x0c0fe40007ffe0ff */
[----:B------:R-:W-:-:S04]  /*05c0*/  IADD3 R10, P0, PT, R6, R7, RZ ;  /* 0x00000007060a7210 */ /* 0x000fc80007f1e0ff */
[----:B------:R-:W3:Y:S01]  /*05d0*/  LDC.64 R4, c[0x0][0x390] ;  /* 0x0000e400ff047b82 */ /* 0x000ee20000000a00 */
[----:B-1----:R-:W-:Y:S01]  /*05e0*/  IMAD.WIDE.U32 R8, R3, 0x4, R8 ;  /* 0x0000000403087825 */ /* 0x002fe200078e0008 */
[----:B------:R-:W-:Y:S02]  /*05f0*/  IADD3.X R3, PT, PT, RZ, RZ, RZ, P0, !PT ;  /* 0x000000ffff037210 */ /* 0x000fe400007fe4ff */
[C---:B--2---:R-:W-:Y:S02]  /*0600*/  LEA R2, P0, R10.reuse, UR6, 0x2 ;  /* 0x000000060a027c11 */ /* 0x044fe4000f8010ff */
[----:B0-----:R-:W2:Y:S02]  /*0610*/  LDG.E R11, desc[UR10][R8.64] ;  /* 0x0000000a080b7981 */ /* 0x001ea4000c1e1900 */
[----:B------:R-:W-:Y:S01]  /*0620*/  LEA.HI.X R3, R10, UR7, R3, 0x2, P0 ;  /* 0x000000070a037c11 */ /* 0x000fe200080f1403 */
[----:B---3--:R-:W-:-:S04]  /*0630*/  IMAD.WIDE.U32 R4, R7, 0x4, R4 ;  /* 0x0000000407047825 */ /* 0x008fc800078e0004 */
[----:B------:R-:W3:Y:S04]  /*0640*/  LDG.E R13, desc[UR10][R2.64+0x4] ;  /* 0x0000040a020d7981 */ /* 0x000ee8000c1e1900 */
[----:B------:R-:W2:Y:S04]  /*0650*/  LDG.E R10, desc[UR10][R4.64] ;  /* 0x0000000a040a7981 */ /* 0x000ea8000c1e1900 */
        /* <DEDUP_REMOVED lines=13> */
[----:B------:R-:W-:Y:S01]  /*0730*/  IADD3 R7, PT, PT, R7, 0x8, RZ ;  /* 0x0000000807077810 */ /* 0x000fe20007ffe0ff */
[----:B--2---:R-:W-:-:S04]  /*0740*/  FFMA R10, R11, R10, R14 ;  /* 0x0000000a0b0a7223 */ /* 0x004fc8000000000e */
[----:B---3--:R-:W-:-:S04]  /*0750*/  FFMA R10, R13, R12, R10 ;  /* 0x0000000c0d0a7223 */ /* 0x008fc8000000000a */
[----:B----4-:R-:W-:-:S04]  /*0760*/  FFMA R10, R15, R16, R10 ;  /* 0x000000100f0a7223 */ /* 0x010fc8000000000a */
[----:B-----5:R-:W-:-:S04]  /*0770*/  FFMA R10, R17, R18, R10 ;  /* 0x00000012110a7223 */ /* 0x020fc8000000000a */
[----:B------:R-:W-:-:S04]  /*0780*/  FFMA R10, R19, R20, R10 ;  /* 0x00000014130a7223 */ /* 0x000fc8000000000a */
[----:B------:R-:W-:-:S04]  /*0790*/  FFMA R21, R21, R22, R10 ;  /* 0x0000001615157223 */ /* 0x000fc8000000000a */
[----:B------:R-:W-:-:S04]  /*07a0*/  FFMA R8, R8, R9, R21 ;  /* 0x0000000908087223 */ /* 0x000fc80000000015 */
[----:B------:R-:W-:-:S07]  /*07b0*/  FFMA R14, R23, R24, R8 ;  /* 0x00000018170e7223 */ /* 0x000fce0000000008 */
.L_x_3:
        /* <DEDUP_REMOVED lines=12> */
[----:B--2---:R-:W-:-:S03]  /*0880*/  LEA R2, P0, R10, UR6, 0x2 ;  /* 0x000000060a027c11 */ /* 0x004fc6000f8010ff */
[----:B0-----:R-:W2:Y:S01]  /*0890*/  LDG.E R9, desc[UR10][R8.64] ;  /* 0x0000000a08097981 */ /* 0x001ea2000c1e1900 */
        /* <DEDUP_REMOVED lines=8> */
[----:B------:R-:W5:Y:S01]  /*0920*/  LDG.E R16, desc[UR10][R4.64+0xc] ;  /* 0x00000c0a04107981 */ /* 0x000f62000c1e1900 */
[----:B------:R-:W-:Y:S01]  /*0930*/  IADD3 R7, PT, PT, R7, 0x4, RZ ;  /* 0x0000000407077810 */ /* 0x000fe20007ffe0ff */
[----:B--2---:R-:W-:-:S04]  /*0940*/  FFMA R10, R9, R10, R14 ;  /* 0x0000000a090a7223 */ /* 0x004fc8000000000e */
[----:B---3--:R-:W-:-:S04]  /*0950*/  FFMA R10, R11, R12, R10 ;  /* 0x0000000c0b0a7223 */ /* 0x008fc8000000000a */
[----:B----4-:R-:W-:-:S04]  /*0960*/  FFMA R10, R13, R15, R10 ;  /* 0x0000000f0d0a7223 */ /* 0x010fc8000000000a */
[----:B-----5:R-:W-:-:S07]  /*0970*/  FFMA R14, R17, R16, R10 ;  /* 0x00000010110e7223 */ /* 0x020fce000000000a */
.L_x_4:
[----:B------:R-:W-:Y:S05]  /*0980*/  BRA.U !UP1, `(.L_x_2) ;  /* 0x00000001095c7547 */ /* 0x000fea000b800000 */
[----:B------:R-:W1:Y:S01]  /*0990*/  LDC.64 R2, c[0x0][0x390] ;  /* 0x0000e400ff027b82 */ /* 0x000e620000000a00 */
[----:B------:R-:W-:Y:S01]  /*09a0*/  IADD3 R9, PT, PT, R6, R7, RZ ;  /* 0x0000000706097210 */ /* 0x000fe20007ffe0ff */
[----:B------:R-:W-:-:S06]  /*09b0*/  UIADD3 UR4, UPT, UPT, -UR4, URZ, URZ ;  /* 0x000000ff04047290 */ /* 0x000fcc000fffe1ff */
[----:B------:R-:W2:Y:S01]  /*09c0*/  LDC.64 R4, c[0x0][0x388] ;  /* 0x0000e200ff047b82 */ /* 0x000ea20000000a00 */
[----:B-1----:R-:W-:-:S03]  /*09d0*/  IMAD.WIDE.U32 R2, R7, 0x4, R2 ;  /* 0x0000000407027825 */ /* 0x002fc600078e0002 */
[----:B------:R-:W-:Y:S01]  /*09e0*/  MOV R6, R2 ;  /* 0x0000000200067202 */ /* 0x000fe20000000f00 */
[----:B--2---:R-:W-:Y:S01]  /*09f0*/  IMAD.WIDE.U32 R4, R9, 0x4, R4 ;  /* 0x0000000409047825 */ /* 0x004fe200078e0004 */
[----:B------:R-:W-:Y:S02]  /*0a00*/  MOV R9, R3 ;  /* 0x0000000300097202 */ /* 0x000fe40000000f00 */
[----:B------:R-:W-:Y:S02]  /*0a10*/  MOV R2, R4 ;  /* 0x0000000400027202 */ /* 0x000fe40000000f00 */
[----:B------:R-:W-:-:S07]  /*0a20*/  MOV R7, R5 ;  /* 0x0000000500077202 */ /* 0x000fce0000000f00 */
.L_x_5:
[----:B------:R-:W-:Y:S02]  /*0a30*/  MOV R3, R7 ;  /* 0x0000000700037202 */ /* 0x000fe40000000f00 */
[----:B------:R-:W-:Y:S02]  /*0a40*/  MOV R4, R6 ;  /* 0x0000000600047202 */ /* 0x000fe40000000f00 */
[----:B------:R-:W-:Y:S02]  /*0a50*/  MOV R5, R9 ;  /* 0x0000000900057202 */ /* 0x000fe40000000f00 */
[----:B0-----:R0:W2:Y:S04]  /*0a60*/  LDG.E R3, desc[UR10][R2.64] ;  /* 0x0000000a02037981 */ /* 0x0010a8000c1e1900 */
[----:B------:R-:W2:Y:S01]  /*0a70*/  LDG.E R4, desc[UR10][R4.64] ;  /* 0x0000000a04047981 */ /* 0x000ea2000c1e1900 */
[----:B------:R-:W-:Y:S01]  /*0a80*/  UIADD3 UR4, UPT, UPT, UR4, 0x1, URZ ;  /* 0x0000000104047890 */ /* 0x000fe2000fffe0ff */
[----:B------:R-:W-:-:S03]  /*0a90*/  IADD3 R6, P0, PT, R6, 0x4, RZ ;  /* 0x0000000406067810 */ /* 0x000fc60007f1e0ff */
[----:B------:R-:W-:Y:S01]  /*0aa0*/  UISETP.NE.AND UP0, UPT, UR4, URZ, UPT ;  /* 0x000000ff0400728c */ /* 0x000fe2000bf05270 */
[----:B0-----:R-:W-:Y:S02]  /*0ab0*/  IADD3 R2, P1, PT, R2, 0x4, RZ ;  /* 0x0000000402027810 */ /* 0x001fe40007f3e0ff */
[----:B------:R-:W-:Y:S02]  /*0ac0*/  IADD3.X R9, PT, PT, RZ, R9, RZ, P0, !PT ;  /* 0x00000009ff097210 */ /* 0x000fe400007fe4ff */
[----:B------:R-:W-:Y:S01]  /*0ad0*/  IADD3.X R7, PT, PT, RZ, R7, RZ, P1, !PT ;  /* 0x00000007ff077210 */ /* 0x000fe20000ffe4ff */
[----:B--2---:R-:W-:-:S03]  /*0ae0*/  FFMA R14, R3, R4, R14 ;  /* 0x00000004030e7223 */ /* 0x004fc6000000000e */
[----:B------:R-:W-:Y:S05]  /*0af0*/  BRA.U UP0, `(.L_x_5) ;  /* 0xfffffffd00cc7547 */ /* 0x000fea000b83ffff */
.L_x_2:
[----:B------:R-:W1:Y:S02]  /*0b00*/  LDC.64 R2, c[0x0][0x380] ;  /* 0x0000e000ff027b82 */ /* 0x000e640000000a00 */
[----:B-1----:R-:W-:-:S05]  /*0b10*/  IMAD.WIDE.U32 R2, R0, 0x4, R2 ;  /* 0x0000000400027825 */ /* 0x002fca00078e0002 */
[----:B0-----:R-:W-:Y:S01]  /*0b20*/  STG.E desc[UR10][R2.64], R14 ;  /* 0x0000000e02007986 */ /* 0x001fe2000c10190a */
[----:B------:R-:W-:Y:S05]  /*0b30*/  EXIT ;  /* 0x000000000000794d */ /* 0x000fea0003800000 */
.L_x_6:
[----:B------:R-:W-:-:S00]  /*0b40*/  BRA `(.L_x_6) ;  /* 0xfffffffc00fc7947 */ /* 0x000fc0000383ffff */
[----:B------:R-:W-:-:S00]  /*0b50*/  NOP ;  /* 0x0000000000007918 */ /* 0x000fc00000000000 */
        /* <DEDUP_REMOVED lines=10> */
.L_x_7:


//--------------------- .nv.shared.reserved.0     --------------------------
	.section	.nv.shared.reserved.0,"aw",@nobits
	.weak		__nv_reservedSMEM_offset_0_alias
	.size		__nv_reservedSMEM_offset_0_alias, 0, 64
	.other		__nv_reservedSMEM_offset_0_alias,@"STO_CUDA_RESERVED_SHARED STV_DEFAULT"
__nv_reservedSMEM_offset_0_alias:
	.zero		0
	.zero		64


//--------------------- .nv.constant0._Z15MatVecMulKernelPfS_S_i --------------------------
	.section	.nv.constant0._Z15MatVecMulKernelPfS_S_i,"a",@progbits
	.sectionflags	@""
	.align	4
.nv.constant0._Z15MatVecMulKernelPfS_S_i:
	.zero		924


//--------------------- SYMBOLS --------------------------

	.type		.nv.reservedSmem.offset0,@object
	.size		.nv.reservedSmem.offset0,0x4
